	.target	sm_120a

	.elftype	@"ET_EXEC"


//--------------------- .note.nv.tkinfo           --------------------------
	.section	.note.nv.tkinfo,"",@"SHT_NOTE"
	.sectionflags	@"SHF_NOTE_NV_TKINFO"
	.tkinfo
        /*0018*/ 	.word	0x00000080
        /*0030*/ 	.string	""
        /*0030*/ 	.string	"ptxas"
        /*0030*/ 	.string	"Cuda compilation tools, release 12.8, V12.8.93"
        /*0030*/ 	.string	"Build cuda_12.8.r12.8/compiler.35583870_0"
        /*0030*/ 	.string	"-v  -lineinfo  -arch sm_120a "



//--------------------- .note.nv.cuver            --------------------------
	.section	.note.nv.cuver,"",@"SHT_NOTE"
	.sectionflags	@"SHF_NOTE_NV_CUVER"
        /*0018*/ 	.short	0x0001
        /*001a*/ 	.short	0x0078
        /*001c*/ 	.short	0x0001
        /*001e*/ 	.short	0x0000
        /*0020*/ 	.short	0x0001
        /*0022*/ 	.short	0x0000


//--------------------- .nv.info                  --------------------------
	.section	.nv.info,"",@"SHT_CUDA_INFO"
	.align	4


	//----- nvinfo : EIATTR_REGCOUNT
	.align		4
        /*0000*/ 	.byte	0x04, 0x2f
        /*0002*/ 	.short	(.L_1 - .L_0)
	.align		4
.L_0:
        /*0004*/ 	.word	index@(triton_red_fused_mean_0)
        /*0008*/ 	.word	0x00000018


	//----- nvinfo : EIATTR_FRAME_SIZE
	.align		4
.L_1:
        /*000c*/ 	.byte	0x04, 0x11
        /*000e*/ 	.short	(.L_3 - .L_2)
	.align		4
.L_2:
        /*0010*/ 	.word	index@(triton_red_fused_mean_0)
        /*0014*/ 	.word	0x00000000


	//----- nvinfo : EIATTR_MIN_STACK_SIZE
	.align		4
.L_3:
        /*0018*/ 	.byte	0x04, 0x12
        /*001a*/ 	.short	(.L_5 - .L_4)
	.align		4
.L_4:
        /*001c*/ 	.word	index@(triton_red_fused_mean_0)
        /*0020*/ 	.word	0x00000000
.L_5:


//--------------------- .nv.info.triton_red_fused_mean_0 --------------------------
	.section	.nv.info.triton_red_fused_mean_0,"",@"SHT_CUDA_INFO"
	.sectionflags	@""
	.align	4


	//----- nvinfo : EIATTR_CUDA_API_VERSION
	.align		4
        /*0000*/ 	.byte	0x04, 0x37
        /*0002*/ 	.short	(.L_7 - .L_6)
.L_6:
        /*0004*/ 	.word	0x00000080


	//----- nvinfo : EIATTR_KPARAM_INFO
	.align		4
.L_7:
        /*0008*/ 	.byte	0x04, 0x17
        /*000a*/ 	.short	(.L_9 - .L_8)
.L_8:
        /*000c*/ 	.word	0x00000000
        /*0010*/ 	.short	0x0004
        /*0012*/ 	.short	0x0018
        /*0014*/ 	.byte	0x00, 0xf4, 0x21, 0x00


	//----- nvinfo : EIATTR_KPARAM_INFO
	.align		4
.L_9:
        /*0018*/ 	.byte	0x04, 0x17
        /*001a*/ 	.short	(.L_11 - .L_10)
.L_10:
        /*001c*/ 	.word	0x00000000
        /*0020*/ 	.short	0x0003
        /*0022*/ 	.short	0x0014
        /*0024*/ 	.byte	0x00, 0xf0, 0x11, 0x00


	//----- nvinfo : EIATTR_KPARAM_INFO
	.align		4
.L_11:
        /*0028*/ 	.byte	0x04, 0x17
        /*002a*/ 	.short	(.L_13 - .L_12)
.L_12:
        /*002c*/ 	.word	0x00000000
        /*0030*/ 	.short	0x0002
        /*0032*/ 	.short	0x0010
        /*0034*/ 	.byte	0x00, 0xf0, 0x11, 0x00


	//----- nvinfo : EIATTR_KPARAM_INFO
	.align		4
.L_13:
        /*0038*/ 	.byte	0x04, 0x17
        /*003a*/ 	.short	(.L_15 - .L_14)
.L_14:
        /*003c*/ 	.word	0x00000000
        /*0040*/ 	.short	0x0001
        /*0042*/ 	.short	0x0008
        /*0044*/ 	.byte	0x00, 0xf4, 0x21, 0x00


	//----- nvinfo : EIATTR_KPARAM_INFO
	.align		4
.L_15:
        /*0048*/ 	.byte	0x04, 0x17
        /*004a*/ 	.short	(.L_17 - .L_16)
.L_16:
        /*004c*/ 	.word	0x00000000
        /*0050*/ 	.short	0x0000
        /*0052*/ 	.short	0x0000
        /*0054*/ 	.byte	0x00, 0xf4, 0x21, 0x00


	//----- nvinfo : EIATTR_SPARSE_MMA_MASK
	.align		4
.L_17:
        /*0058*/ 	.byte	0x03, 0x50
        /*005a*/ 	.short	0x0000


	//----- nvinfo : EIATTR_MAXREG_COUNT
	.align		4
        /*005c*/ 	.byte	0x03, 0x1b
        /*005e*/ 	.short	0x00ff


	//----- nvinfo : EIATTR_NUM_BARRIERS
	.align		4
        /*0060*/ 	.byte	0x02, 0x4c
        /*0062*/ 	.byte	0x01
	.zero		1


	//----- nvinfo : EIATTR_COOP_GROUP_MASK_REGIDS
	.align		4
        /*0064*/ 	.byte	0x04, 0x29
        /*0066*/ 	.short	(.L_19 - .L_18)


	//   ....[0]....
.L_18:
        /*0068*/ 	.word	0xffffffff


	//   ....[1]....
        /*006c*/ 	.word	0xffffffff


	//   ....[2]....
        /*0070*/ 	.word	0xffffffff


	//   ....[3]....
        /*0074*/ 	.word	0xffffffff


	//   ....[4]....
        /*0078*/ 	.word	0xffffffff


	//   ....[5]....
        /*007c*/ 	.word	0xffffffff


	//   ....[6]....
        /*0080*/ 	.word	0xffffffff


	//   ....[7]....
        /*0084*/ 	.word	0xffffffff


	//----- nvinfo : EIATTR_COOP_GROUP_INSTR_OFFSETS
	.align		4
.L_19:
        /*0088*/ 	.byte	0x04, 0x28
        /*008a*/ 	.short	(.L_21 - .L_20)


	//   ....[0]....
.L_20:
        /*008c*/ 	.word	0x000003c0


	//   ....[1]....
        /*0090*/ 	.word	0x000003f0


	//   ....[2]....
        /*0094*/ 	.word	0x00000420


	//   ....[3]....
        /*0098*/ 	.word	0x00000440


	//   ....[4]....
        /*009c*/ 	.word	0x00000550


	//   ....[5]....
        /*00a0*/ 	.word	0x00000560


	//   ....[6]....
        /*00a4*/ 	.word	0x00000590


	//   ....[7]....
        /*00a8*/ 	.word	0x000005a0


	//----- nvinfo : EIATTR_VRC_CTA_INIT_COUNT
	.align		4
.L_21:
        /*00ac*/ 	.byte	0x02, 0x4a
	.zero		1
	.zero		1


	//----- nvinfo : EIATTR_EXIT_INSTR_OFFSETS
	.align		4
        /*00b0*/ 	.byte	0x04, 0x1c
        /*00b2*/ 	.short	(.L_23 - .L_22)


	//   ....[0]....
.L_22:
        /*00b4*/ 	.word	0x000006b0


	//   ....[1]....
        /*00b8*/ 	.word	0x00000710


	//----- nvinfo : EIATTR_REQNTID
	.align		4
.L_23:
        /*00bc*/ 	.byte	0x04, 0x10
        /*00be*/ 	.short	(.L_25 - .L_24)
.L_24:
        /*00c0*/ 	.word	0x00000080
        /*00c4*/ 	.word	0x00000001
        /*00c8*/ 	.word	0x00000001


	//----- nvinfo : EIATTR_CRS_STACK_SIZE
	.align		4
.L_25:
        /*00cc*/ 	.byte	0x04, 0x1e
        /*00ce*/ 	.short	(.L_27 - .L_26)
.L_26:
        /*00d0*/ 	.word	0x00000000


	//----- nvinfo : EIATTR_CBANK_PARAM_SIZE
	.align		4
.L_27:
        /*00d4*/ 	.byte	0x03, 0x19
        /*00d6*/ 	.short	0x0020


	//----- nvinfo : EIATTR_PARAM_CBANK
	.align		4
        /*00d8*/ 	.byte	0x04, 0x0a
        /*00da*/ 	.short	(.L_29 - .L_28)
	.align		4
.L_28:
        /*00dc*/ 	.word	index@(.nv.constant0.triton_red_fused_mean_0)
        /*00e0*/ 	.short	0x0380
        /*00e2*/ 	.short	0x0020


	//----- nvinfo : EIATTR_SW_WAR
	.align		4
.L_29:
        /*00e4*/ 	.byte	0x04, 0x36
        /*00e6*/ 	.short	(.L_31 - .L_30)
.L_30:
        /*00e8*/ 	.word	0x00000000
.L_31:


//--------------------- .nv.compat                --------------------------
	.section	.nv.compat,"",@"SHT_CUDA_COMPAT_INFO"
	.align	4
        /*0000*/ 	.byte	0x02, 0x02, 0x01, 0x00, 0x02, 0x05, 0x05, 0x00, 0x02, 0x03, 0x00, 0x00, 0x02, 0x06, 0x01, 0x00


//--------------------- .nv.callgraph             --------------------------
	.section	.nv.callgraph,"",@"SHT_CUDA_CALLGRAPH"
	.align	4
	.sectionentsize	8
	.align		4
        /*0000*/ 	.word	0x00000000
	.align		4
        /*0004*/ 	.word	0xffffffff
	.align		4
        /*0008*/ 	.word	0x00000000
	.align		4
        /*000c*/ 	.word	0xfffffffe
	.align		4
        /*0010*/ 	.word	0x00000000
	.align		4
        /*0014*/ 	.word	0xfffffffd
	.align		4
        /*0018*/ 	.word	0x00000000
	.align		4
        /*001c*/ 	.word	0xfffffffc


//--------------------- .text.triton_red_fused_mean_0 --------------------------
	.section	.text.triton_red_fused_mean_0,"ax",@progbits
	.align	128
        .global         triton_red_fused_mean_0
        .type           triton_red_fused_mean_0,@function
        .size           triton_red_fused_mean_0,(.L_x_4 - triton_red_fused_mean_0)
        .other          triton_red_fused_mean_0,@"STO_CUDA_ENTRY STV_DEFAULT"
triton_red_fused_mean_0:
.text.triton_red_fused_mean_0:
[----:B------:R-:W0:Y:S01]  /*0000*/  LDC R1, c[0x0][0x37c] ;  /* 0x0000df00ff017b82 */ /* 0x000e220000000800 */
[----:B------:R-:W1:Y:S01]  /*0010*/  S2R R9, SR_CTAID.X ;  /* 0x0000000000097919 */ /* 0x000e620000002500 */
[----:B------:R-:W-:Y:S01]  /*0020*/  BSSY.RECONVERGENT B0, `(.L_x_0) ;  /* 0x0000038000007945 */ /* 0x000fe20003800200 */
[----:B------:R-:W2:Y:S01]  /*0030*/  S2R R0, SR_TID.X ;  /* 0x0000000000007919 */ /* 0x000ea20000002100 */
[----:B-1----:R-:W-:Y:S02]  /*0040*/  IMAD.SHL.U32 R9, R9, 0x40, RZ ;  /* 0x0000004009097824 */ /* 0x002fe400078e00ff */
[----:B--2---:R-:W-:-:S05]  /*0050*/  IMAD.SHL.U32 R10, R0, 0x4, RZ ;  /* 0x00000004000a7824 */ /* 0x004fca00078e00ff */
[----:B------:R-:W-:Y:S02]  /*0060*/  LOP3.LUT R2, R9, 0x3c, R10, 0xf8, !PT ;  /* 0x0000003c09027812 */ /* 0x000fe400078ef80a */
[----:B------:R-:W-:-:S03]  /*0070*/  LOP3.LUT R8, R10, 0x3c, RZ, 0xc0, !PT ;  /* 0x0000003c0a087812 */ /* 0x000fc600078ec0ff */
[C---:B------:R-:W-:Y:S01]  /*0080*/  ISETP.GE.AND P0, PT, R2.reuse, 0x21c00, PT ;  /* 0x00021c000200780c */ /* 0x040fe20003f06270 */
[----:B------:R-:W-:-:S05]  /*0090*/  IMAD.HI R2, R2, 0x66666667, RZ ;  /* 0x6666666702027827 */ /* 0x000fca00078e02ff */
[----:B------:R-:W-:-:S04]  /*00a0*/  SHF.R.U32.HI R3, RZ, 0x1f, R2 ;  /* 0x0000001fff037819 */ /* 0x000fc80000011602 */
[----:B------:R-:W-:-:S03]  /*00b0*/  LEA.HI.SX32 R7, R2, R3, 0x15 ;  /* 0x0000000302077211 */ /* 0x000fc600078faaff */
[----:B------:R-:W-:Y:S01]  /*00c0*/  @P0 MOV R11, RZ ;  /* 0x000000ff000b0202 */ /* 0x000fe20000000f00 */
[----:B------:R-:W-:Y:S01]  /*00d0*/  @P0 CS2R R12, SRZ ;  /* 0x00000000000c0805 */ /* 0x000fe2000001ff00 */
[----:B------:R-:W-:Y:S01]  /*00e0*/  @P0 MOV R14, RZ ;  /* 0x000000ff000e0202 */ /* 0x000fe20000000f00 */
[----:B0-----:R-:W-:Y:S06]  /*00f0*/  @P0 BRA `(.L_x_1) ;  /* 0x0000000000a80947 */ /* 0x001fec0003800000 */
[----:B------:R-:W-:Y:S01]  /*0100*/  SHF.R.U32.HI R6, RZ, 0x4, R0 ;  /* 0x00000004ff067819 */ /* 0x000fe20000011600 */
[----:B------:R-:W0:Y:S01]  /*0110*/  LDC.64 R2, c[0x0][0x380] ;  /* 0x0000e000ff027b82 */ /* 0x000e220000000a00 */
[----:B------:R-:W-:Y:S01]  /*0120*/  HFMA2 R11, -RZ, RZ, 0, 0 ;  /* 0x00000000ff0b7431 */ /* 0x000fe200000001ff */
[----:B------:R-:W-:Y:S01]  /*0130*/  CS2R R12, SRZ ;  /* 0x00000000000c7805 */ /* 0x000fe2000001ff00 */
[----:B------:R-:W-:Y:S01]  /*0140*/  SGXT.U32 R6, R6, 0x3 ;  /* 0x000000030606781a */ /* 0x000fe20000000000 */
[----:B------:R-:W-:Y:S01]  /*0150*/  UMOV UR4, 0xf0 ;  /* 0x000000f000047882 */ /* 0x000fe20000000000 */
[----:B------:R-:W-:Y:S01]  /*0160*/  MOV R14, RZ ;  /* 0x000000ff000e7202 */ /* 0x000fe20000000f00 */
[----:B------:R-:W-:Y:S01]  /*0170*/  USHF.R.U32 UR4, UR4, 0x4, URZ ;  /* 0x0000000404047899 */ /* 0x000fe200080016ff */
[----:B------:R-:W-:-:S03]  /*0180*/  UMOV UR5, 0x120 ;  /* 0x0000012000057882 */ /* 0x000fc60000000000 */
[----:B------:R-:W-:-:S04]  /*0190*/  ULOP3.LUT UR5, UR5, 0xf, UR4, 0xf8, !UPT ;  /* 0x0000000f05057892 */ /* 0x000fc8000f8ef804 */
[----:B------:R-:W-:Y:S01]  /*01a0*/  USHF.L.U32 UR5, UR5, 0x14, URZ ;  /* 0x0000001405057899 */ /* 0x000fe200080006ff */
[----:B------:R-:W-:Y:S01]  /*01b0*/  UMOV UR4, URZ ;  /* 0x000000ff00047c82 */ /* 0x000fe20008000000 */
[C-C-:B------:R-:W-:Y:S02]  /*01c0*/  IMAD R4, R7.reuse, 0x7c7, R6.reuse ;  /* 0x000007c707047824 */ /* 0x140fe400078e0206 */
[----:B------:R-:W-:Y:S02]  /*01d0*/  IMAD R6, R7, 0x7c8, R6 ;  /* 0x000007c807067824 */ /* 0x000fe400078e0206 */
[----:B------:R-:W-:Y:S01]  /*01e0*/  IMAD R7, R4, 0x1400, RZ ;  /* 0x0000140004077824 */ /* 0x000fe200078e02ff */
[----:B------:R-:W-:-:S04]  /*01f0*/  MOV.64 R4, 0xfffffffffffffff8 ;  /* 0xfffffffff8047402 */ /* 0x000fc80000ffffff */
[----:B------:R-:W-:Y:S01]  /*0200*/  IADD3 R15, PT, PT, R8, R7, R9 ;  /* 0x00000007080f7210 */ /* 0x000fe20007ffe009 */
[----:B------:R-:W-:-:S07]  /*0210*/  HFMA2 R7, -RZ, RZ, 0, 0 ;  /* 0x00000000ff077431 */ /* 0x000fce00000001ff */
.L_x_2:
[----:B------:R-:W-:Y:S02]  /*0220*/  IADD.64 R16, R6, R4 ;  /* 0x0000000406107235 */ /* 0x000fe400078e0200 */
[----:B------:R-:W-:-:S03]  /*0230*/  CS2R R18, SRZ ;  /* 0x0000000000127805 */ /* 0x000fc6000001ff00 */
[----:B------:R-:W-:-:S05]  /*0240*/  IADD3 R16, PT, PT, R16, 0x8, RZ ;  /* 0x0000000810107810 */ /* 0x000fca0007ffe0ff */
[----:B------:R-:W-:Y:S01]  /*0250*/  ISETP.GE.AND P1, PT, R16, 0xd200, PT ;  /* 0x0000d2001000780c */ /* 0x000fe20003f26270 */
[----:B0-----:R-:W-:-:S12]  /*0260*/  IMAD.WIDE R16, R15, 0x2, R2 ;  /* 0x000000020f107825 */ /* 0x001fd800078e0202 */
[----:B------:R-:W2:Y:S01]  /*0270*/  @!P1 LDG.E.EF.64 R18, desc[UR4][R16.64] ;  /* 0x0000000410129981 */ /* 0x000ea2000c0e1b00 */
[----:B------:R-:W-:-:S03]  /*0280*/  IADD.64 R4, R4, 0x8 ;  /* 0x0000000804047835 */ /* 0x000fc600078e0200 */
[----:B------:R-:W-:-:S03]  /*0290*/  IADD3 R15, PT, PT, R15, 0xa000, RZ ;  /* 0x0000a0000f0f7810 */ /* 0x000fc60007ffe0ff */
[----:B------:R-:W-:-:S03]  /*02a0*/  ISETP.GE.U64.AND P0, PT, R4, 0x7c0, PT ;  /* 0x000007c00400780c */ /* 0x000fc60003f16070 */
[C---:B--2---:R-:W-:Y:S01]  /*02b0*/  PRMT R20, R18.reuse, 0x7632, R20 ;  /* 0x0000763212147816 */ /* 0x044fe20000000014 */
[----:B------:R-:W-:Y:S01]  /*02c0*/  IMAD.U32 R18, R18, 0x10000, RZ ;  /* 0x0001000012127824 */ /* 0x000fe200078e00ff */
[C---:B------:R-:W-:Y:S01]  /*02d0*/  PRMT R21, R19.reuse, 0x7632, R21 ;  /* 0x0000763213157816 */ /* 0x040fe20000000015 */
[----:B------:R-:W-:Y:S02]  /*02e0*/  IMAD.U32 R19, R19, 0x10000, RZ ;  /* 0x0001000013137824 */ /* 0x000fe400078e00ff */
[----:B------:R-:W-:Y:S01]  /*02f0*/  IMAD.U32 R20, R20, 0x10000, RZ ;  /* 0x0001000014147824 */ /* 0x000fe200078e00ff */
[----:B------:R-:W-:Y:S01]  /*0300*/  FSEL R18, R18, RZ, !P1 ;  /* 0x000000ff12127208 */ /* 0x000fe20004800000 */
[----:B------:R-:W-:Y:S01]  /*0310*/  IMAD.U32 R21, R21, 0x10000, RZ ;  /* 0x0001000015157824 */ /* 0x000fe200078e00ff */
[----:B------:R-:W-:Y:S02]  /*0320*/  FSEL R19, R19, RZ, !P1 ;  /* 0x000000ff13137208 */ /* 0x000fe40004800000 */
[----:B------:R-:W-:Y:S01]  /*0330*/  FSEL R17, R20, RZ, !P1 ;  /* 0x000000ff14117208 */ /* 0x000fe20004800000 */
[----:B------:R-:W-:Y:S01]  /*0340*/  FADD R11, R18, R11 ;  /* 0x0000000b120b7221 */ /* 0x000fe20000000000 */
[----:B------:R-:W-:Y:S01]  /*0350*/  FSEL R16, R21, RZ, !P1 ;  /* 0x000000ff15107208 */ /* 0x000fe20004800000 */
[----:B------:R-:W-:-:S02]  /*0360*/  FADD R14, R19, R14 ;  /* 0x0000000e130e7221 */ /* 0x000fc40000000000 */
[----:B------:R-:W-:Y:S02]  /*0370*/  FADD R12, R17, R12 ;  /* 0x0000000c110c7221 */ /* 0x000fe40000000000 */
[----:B------:R-:W-:Y:S01]  /*0380*/  FADD R13, R16, R13 ;  /* 0x0000000d100d7221 */ /* 0x000fe20000000000 */
[----:B------:R-:W-:Y:S06]  /*0390*/  @!P0 BRA `(.L_x_2) ;  /* 0xfffffffc00a08947 */ /* 0x000fec000383ffff */
.L_x_1:
[----:B------:R-:W-:Y:S05]  /*03a0*/  BSYNC.RECONVERGENT B0 ;  /* 0x0000000000007941 */ /* 0x000fea0003800200 */
.L_x_0:
[----:B------:R-:W0:Y:S01]  /*03b0*/  S2UR UR5, SR_CgaCtaId ;  /* 0x00000000000579c3 */ /* 0x000e220000008800 */
[----:B------:R-:W1:Y:S01]  /*03c0*/  SHFL.BFLY PT, R2, R11, 0x10, 0x1f ;  /* 0x0e001f000b027f89 */ /* 0x000e6200000e0000 */
[----:B------:R-:W-:Y:S01]  /*03d0*/  UMOV UR4, 0x400 ;  /* 0x0000040000047882 */ /* 0x000fe20000000000 */
[--C-:B------:R-:W-:Y:S02]  /*03e0*/  SHF.R.U32.HI R6, RZ, 0x3, R0.reuse ;  /* 0x00000003ff067819 */ /* 0x100fe40000011600 */
[----:B------:R-:W2:Y:S01]  /*03f0*/  SHFL.BFLY PT, R3, R12, 0x10, 0x1f ;  /* 0x0e001f000c037f89 */ /* 0x000ea200000e0000 */
[----:B------:R-:W-:Y:S02]  /*0400*/  LOP3.LUT P0, RZ, R0, 0x10, RZ, 0xc0, !PT ;  /* 0x0000001000ff7812 */ /* 0x000fe4000780c0ff */
[----:B------:R-:W-:Y:S01]  /*0410*/  LOP3.LUT R6, R6, 0xc, RZ, 0xc0, !PT ;  /* 0x0000000c06067812 */ /* 0x000fe200078ec0ff */
[----:B------:R-:W3:Y:S01]  /*0420*/  SHFL.BFLY PT, R5, R14, 0x10, 0x1f ;  /* 0x0e001f000e057f89 */ /* 0x000ee200000e0000 */
[----:B------:R-:W-:-:S03]  /*0430*/  LOP3.LUT R9, R9, 0x3f, R0, 0xf8, !PT ;  /* 0x0000003f09097812 */ /* 0x000fc600078ef800 */
[----:B------:R-:W4:Y:S01]  /*0440*/  SHFL.BFLY PT, R4, R13, 0x10, 0x1f ;  /* 0x0e001f000d047f89 */ /* 0x000f2200000e0000 */
[----:B0-----:R-:W-:Y:S01]  /*0450*/  ULEA UR4, UR5, UR4, 0x18 ;  /* 0x0000000405047291 */ /* 0x001fe2000f8ec0ff */
[----:B-1----:R-:W-:Y:S01]  /*0460*/  FADD R7, R2, R11 ;  /* 0x0000000b02077221 */ /* 0x002fe20000000000 */
[----:B--2---:R-:W-:-:S04]  /*0470*/  FADD R11, R3, R12 ;  /* 0x0000000c030b7221 */ /* 0x004fc80000000000 */
[----:B------:R-:W-:Y:S01]  /*0480*/  LEA R15, R8, UR4, 0x4 ;  /* 0x00000004080f7c11 */ /* 0x000fe2000f8e20ff */
[----:B---3--:R-:W-:-:S03]  /*0490*/  FADD R17, R5, R14 ;  /* 0x0000000e05117221 */ /* 0x008fc60000000000 */
[----:B------:R-:W-:Y:S01]  /*04a0*/  IADD3 R6, PT, PT, R15, R6, RZ ;  /* 0x000000060f067210 */ /* 0x000fe20007ffe0ff */
[----:B------:R-:W-:Y:S02]  /*04b0*/  IMAD R8, R8, -0xc, R15 ;  /* 0xfffffff408087824 */ /* 0x000fe400078e020f */
[----:B----4-:R-:W-:Y:S02]  /*04c0*/  FADD R13, R4, R13 ;  /* 0x0000000d040d7221 */ /* 0x010fe40000000000 */
[----:B------:R-:W-:Y:S04]  /*04d0*/  @!P0 STS [R6], R7 ;  /* 0x0000000706008388 */ /* 0x000fe80000000800 */
[----:B------:R-:W-:Y:S04]  /*04e0*/  @!P0 STS [R6+0x10], R11 ;  /* 0x0000100b06008388 */ /* 0x000fe80000000800 */
[----:B------:R-:W-:Y:S04]  /*04f0*/  @!P0 STS [R6+0x20], R17 ;  /* 0x0000201106008388 */ /* 0x000fe80000000800 */
[----:B------:R-:W-:Y:S01]  /*0500*/  @!P0 STS [R6+0x30], R13 ;  /* 0x0000300d06008388 */ /* 0x000fe20000000800 */
[----:B------:R-:W-:Y:S01]  /*0510*/  BAR.SYNC.DEFER_BLOCKING 0x0 ;  /* 0x0000000000007b1d */ /* 0x000fe20000010000 */
[----:B------:R-:W-:-:S05]  /*0520*/  LOP3.LUT P0, RZ, R0, 0x303, RZ, 0xc0, !PT ;  /* 0x0000030300ff7812 */ /* 0x000fca000780c0ff */
[----:B------:R-:W0:Y:S04]  /*0530*/  LDS R2, [R10+UR4] ;  /* 0x000000040a027984 */ /* 0x000e280008000800 */
[----:B------:R-:W1:Y:S04]  /*0540*/  LDS R5, [R10+UR4+0x200] ;  /* 0x000200040a057984 */ /* 0x000e680008000800 */
[----:B0-----:R-:W0:Y:S04]  /*0550*/  SHFL.BFLY PT, R3, R2, 0x2, 0x1f ;  /* 0x0c401f0002037f89 */ /* 0x001e2800000e0000 */
[----:B-1----:R-:W1:Y:S01]  /*0560*/  SHFL.BFLY PT, R4, R5, 0x2, 0x1f ;  /* 0x0c401f0005047f89 */ /* 0x002e6200000e0000 */
[----:B0-----:R-:W-:Y:S01]  /*0570*/  FADD R3, R2, R3 ;  /* 0x0000000302037221 */ /* 0x001fe20000000000 */
[----:B-1----:R-:W-:-:S04]  /*0580*/  FADD R12, R5, R4 ;  /* 0x00000004050c7221 */ /* 0x002fc80000000000 */
[----:B------:R-:W0:Y:S04]  /*0590*/  SHFL.BFLY PT, R4, R3, 0x1, 0x1f ;  /* 0x0c201f0003047f89 */ /* 0x000e2800000e0000 */
[----:B------:R-:W1:Y:S01]  /*05a0*/  SHFL.BFLY PT, R7, R12, 0x1, 0x1f ;  /* 0x0c201f000c077f89 */ /* 0x000e6200000e0000 */
[----:B0-----:R-:W-:Y:S01]  /*05b0*/  FADD R11, R3, R4 ;  /* 0x00000004030b7221 */ /* 0x001fe20000000000 */
[----:B-1----:R-:W-:-:S04]  /*05c0*/  FADD R13, R12, R7 ;  /* 0x000000070c0d7221 */ /* 0x002fc80000000000 */
[----:B------:R-:W-:Y:S04]  /*05d0*/  @!P0 STS [R10+UR4], R11 ;  /* 0x0000000b0a008988 */ /* 0x000fe80008000804 */
[----:B------:R-:W-:Y:S01]  /*05e0*/  @!P0 STS [R10+UR4+0x200], R13 ;  /* 0x0002000d0a008988 */ /* 0x000fe20008000804 */
[----:B------:R-:W-:Y:S01]  /*05f0*/  BAR.SYNC.DEFER_BLOCKING 0x0 ;  /* 0x0000000000007b1d */ /* 0x000fe20000010000 */
[C---:B------:R-:W-:Y:S02]  /*0600*/  LOP3.LUT P0, RZ, R0.reuse, 0x40, RZ, 0xc0, !PT ;  /* 0x0000004000ff7812 */ /* 0x040fe4000780c0ff */
[----:B------:R-:W-:-:S03]  /*0610*/  LOP3.LUT R0, R0, 0x3f, RZ, 0xc0, !PT ;  /* 0x0000003f00007812 */ /* 0x000fc600078ec0ff */
[----:B------:R-:W-:Y:S01]  /*0620*/  ISETP.LT.AND P0, PT, R9, 0x21c00, !P0 ;  /* 0x00021c000900780c */ /* 0x000fe20004701270 */
[----:B------:R-:W-:Y:S01]  /*0630*/  LEA R0, R0, UR4, 0x2 ;  /* 0x0000000400007c11 */ /* 0x000fe2000f8e10ff */
[----:B------:R-:W-:Y:S04]  /*0640*/  LDS R4, [R15] ;  /* 0x000000000f047984 */ /* 0x000fe80000000800 */
[----:B------:R-:W-:Y:S04]  /*0650*/  LDS R5, [R15+0x10] ;  /* 0x000010000f057984 */ /* 0x000fe80000000800 */
[----:B------:R-:W-:Y:S04]  /*0660*/  LDS R6, [R15+0x20] ;  /* 0x000020000f067984 */ /* 0x000fe80000000800 */
[----:B------:R-:W0:Y:S01]  /*0670*/  LDS R7, [R15+0x30] ;  /* 0x000030000f077984 */ /* 0x000e220000000800 */
[----:B------:R-:W-:Y:S06]  /*0680*/  BAR.SYNC.DEFER_BLOCKING 0x0 ;  /* 0x0000000000007b1d */ /* 0x000fec0000010000 */
[----:B0-----:R0:W-:Y:S02]  /*0690*/  STS.128 [R8], R4 ;  /* 0x0000000408007388 */ /* 0x0011e40000000c00 */
[----:B------:R-:W-:Y:S06]  /*06a0*/  BAR.SYNC.DEFER_BLOCKING 0x0 ;  /* 0x0000000000007b1d */ /* 0x000fec0000010000 */
[----:B------:R-:W-:Y:S05]  /*06b0*/  @!P0 EXIT ;  /* 0x000000000000894d */ /* 0x000fea0003800000 */
[----:B0-----:R-:W0:Y:S01]  /*06c0*/  LDS R5, [R0] ;  /* 0x0000000000057984 */ /* 0x001e220000000800 */
[----:B------:R-:W1:Y:S01]  /*06d0*/  LDC.64 R2, c[0x0][0x388] ;  /* 0x0000e200ff027b82 */ /* 0x000e620000000a00 */
[----:B------:R-:W0:Y:S01]  /*06e0*/  LDCU.64 UR4, c[0x0][0x358] ;  /* 0x00006b00ff0477ac */ /* 0x000e220008000a00 */
[----:B-1----:R-:W-:-:S05]  /*06f0*/  IMAD.WIDE R2, R9, 0x4, R2 ;  /* 0x0000000409027825 */ /* 0x002fca00078e0202 */
[----:B0-----:R-:W-:Y:S01]  /*0700*/  STG.E desc[UR4][R2.64], R5 ;  /* 0x0000000502007986 */ /* 0x001fe2000c101904 */
[----:B------:R-:W-:Y:S05]  /*0710*/  EXIT ;  /* 0x000000000000794d */ /* 0x000fea0003800000 */
.L_x_3:
[----:B------:R-:W-:-:S00]  /*0720*/  BRA `(.L_x_3) ;  /* 0xfffffffc00fc7947 */ /* 0x000fc0000383ffff */
[----:B------:R-:W-:-:S00]  /*0730*/  NOP ;  /* 0x0000000000007918 */ /* 0x000fc00000000000 */
        /* <DEDUP_REMOVED lines=12> */
.L_x_4:


//--------------------- .nv.shared.triton_red_fused_mean_0 --------------------------
	.section	.nv.shared.triton_red_fused_mean_0,"aw",@nobits
	.sectionflags	@""
	.align	16
	.zero		1024


//--------------------- .nv.shared.reserved.0     --------------------------
	.section	.nv.shared.reserved.0,"aw",@nobits
	.weak		__nv_reservedSMEM_offset_0_alias
	.size		__nv_reservedSMEM_offset_0_alias, 0, 64
	.other		__nv_reservedSMEM_offset_0_alias,@"STO_CUDA_RESERVED_SHARED STV_DEFAULT"
__nv_reservedSMEM_offset_0_alias:
	.zero		0
	.zero		64


//--------------------- .nv.constant0.triton_red_fused_mean_0 --------------------------
	.section	.nv.constant0.triton_red_fused_mean_0,"a",@progbits
	.sectionflags	@""
	.align	4
.nv.constant0.triton_red_fused_mean_0:
	.zero		928


//--------------------- SYMBOLS --------------------------

	.type		.nv.reservedSmem.offset0,@object
	.size		.nv.reservedSmem.offset0,0x4
	.type		.nv.reservedSmem.cap,@object
	.size		.nv.reservedSmem.cap,0x4
